//
// Generated by NVIDIA NVVM Compiler
//
// Compiler Build ID: CL-36424714
// Cuda compilation tools, release 13.0, V13.0.88
// Based on NVVM 20.0.0
//

.version 9.0
.target sm_100
.address_size 64

	// .globl	_Z9A1_kernelPdS_d

.visible .entry _Z9A1_kernelPdS_d(
	.param .u64 .ptr .align 1 _Z9A1_kernelPdS_d_param_0,
	.param .u64 .ptr .align 1 _Z9A1_kernelPdS_d_param_1,
	.param .f64 _Z9A1_kernelPdS_d_param_2
)
{
	.reg .b32 	%r<5>;
	.reg .b64 	%rd<8>;
	.reg .b64 	%fd<5>;

	ld.param.u64 	%rd1, [_Z9A1_kernelPdS_d_param_0];
	ld.param.u64 	%rd2, [_Z9A1_kernelPdS_d_param_1];
	ld.param.f64 	%fd1, [_Z9A1_kernelPdS_d_param_2];
	cvta.to.global.u64 	%rd3, %rd1;
	cvta.to.global.u64 	%rd4, %rd2;
	mov.u32 	%r1, %ctaid.x;
	mov.u32 	%r2, %ntid.x;
	mov.u32 	%r3, %tid.x;
	mad.lo.s32 	%r4, %r1, %r2, %r3;
	mul.wide.u32 	%rd5, %r4, 8;
	add.s64 	%rd6, %rd4, %rd5;
	ld.global.f64 	%fd2, [%rd6];
	add.s64 	%rd7, %rd3, %rd5;
	ld.global.f64 	%fd3, [%rd7];
	fma.rn.f64 	%fd4, %fd1, %fd2, %fd3;
	st.global.f64 	[%rd7], %fd4;
	ret;

}


// ===== COMPILED SASS (sm_100) =====

	.target	sm_100

	.elftype	@"ET_EXEC"


//--------------------- .note.nv.tkinfo           --------------------------
	.section	.note.nv.tkinfo,"",@"SHT_NOTE"
	.sectionflags	@"SHF_NOTE_NV_TKINFO"
	.tkinfo
        /*0018*/ 	.word	0x00000002
        /*0030*/ 	.string	""
        /*0030*/ 	.string	"ptxas"
        /*0030*/ 	.string	"Cuda compilation tools, release 13.0, V13.0.88"
        /*0030*/ 	.string	"Build cuda_13.0.r13.0/compiler.36424714_0"
        /*0030*/ 	.string	"-arch sm_100 -m 64 "



//--------------------- .note.nv.cuinfo           --------------------------
	.section	.note.nv.cuinfo,"",@"SHT_NOTE"
	.sectionflags	@"SHF_NOTE_NV_CUINFO"
        /*0018*/ 	.short	0x0002
        /*001a*/ 	.short	0x0064
        /*001c*/ 	.short	0x0082
	.zero		2


//--------------------- .nv.info                  --------------------------
	.section	.nv.info,"",@"SHT_CUDA_INFO"
	.align	4


	//----- nvinfo : EIATTR_REGCOUNT
	.align		4
        /*0000*/ 	.byte	0x04, 0x2f
        /*0002*/ 	.short	(.L_1 - .L_0)
	.align		4
.L_0:
        /*0004*/ 	.word	index@(_Z9A1_kernelPdS_d)
        /*0008*/ 	.word	0x0000000a


	//----- nvinfo : EIATTR_FRAME_SIZE
	.align		4
.L_1:
        /*000c*/ 	.byte	0x04, 0x11
        /*000e*/ 	.short	(.L_3 - .L_2)
	.align		4
.L_2:
        /*0010*/ 	.word	index@(_Z9A1_kernelPdS_d)
        /*0014*/ 	.word	0x00000000


	//----- nvinfo : EIATTR_MIN_STACK_SIZE
	.align		4
.L_3:
        /*0018*/ 	.byte	0x04, 0x12
        /*001a*/ 	.short	(.L_5 - .L_4)
	.align		4
.L_4:
        /*001c*/ 	.word	index@(_Z9A1_kernelPdS_d)
        /*0020*/ 	.word	0x00000000
.L_5:


//--------------------- .nv.compat                --------------------------
	.section	.nv.compat,"",@"SHT_CUDA_COMPAT_INFO"
	.align	4
        /*0000*/ 	.byte	0x02, 0x09, 0x00, 0x00, 0x02, 0x02, 0x01, 0x00, 0x02, 0x05, 0x05, 0x00, 0x03, 0x07, 0x01, 0x01
        /*0010*/ 	.byte	0x02, 0x03, 0x00, 0x00, 0x02, 0x06, 0x01, 0x00, 0x04, 0x0b, 0x08, 0x00, 0x01, 0x00, 0x00, 0x00
        /*0020*/ 	.byte	0x00, 0x00, 0x00, 0x00


//--------------------- .nv.info._Z9A1_kernelPdS_d --------------------------
	.section	.nv.info._Z9A1_kernelPdS_d,"",@"SHT_CUDA_INFO"
	.sectionflags	@""
	.align	4


	//----- nvinfo : EIATTR_CUDA_API_VERSION
	.align		4
        /*0000*/ 	.byte	0x04, 0x37
        /*0002*/ 	.short	(.L_7 - .L_6)
.L_6:
        /*0004*/ 	.word	0x00000082


	//----- nvinfo : EIATTR_KPARAM_INFO
	.align		4
.L_7:
        /*0008*/ 	.byte	0x04, 0x17
        /*000a*/ 	.short	(.L_9 - .L_8)
.L_8:
        /*000c*/ 	.word	0x00000000
        /*0010*/ 	.short	0x0002
        /*0012*/ 	.short	0x0010
        /*0014*/ 	.byte	0x00, 0xf0, 0x21, 0x00


	//----- nvinfo : EIATTR_KPARAM_INFO
	.align		4
.L_9:
        /*0018*/ 	.byte	0x04, 0x17
        /*001a*/ 	.short	(.L_11 - .L_10)
.L_10:
        /*001c*/ 	.word	0x00000000
        /*0020*/ 	.short	0x0001
        /*0022*/ 	.short	0x0008
        /*0024*/ 	.byte	0x00, 0xf5, 0x21, 0x00


	//----- nvinfo : EIATTR_KPARAM_INFO
	.align		4
.L_11:
        /*0028*/ 	.byte	0x04, 0x17
        /*002a*/ 	.short	(.L_13 - .L_12)
.L_12:
        /*002c*/ 	.word	0x00000000
        /*0030*/ 	.short	0x0000
        /*0032*/ 	.short	0x0000
        /*0034*/ 	.byte	0x00, 0xf5, 0x21, 0x00


	//----- nvinfo : EIATTR_SPARSE_MMA_MASK
	.align		4
.L_13:
        /*0038*/ 	.byte	0x03, 0x50
        /*003a*/ 	.short	0x0000


	//----- nvinfo : EIATTR_MAXREG_COUNT
	.align		4
        /*003c*/ 	.byte	0x03, 0x1b
        /*003e*/ 	.short	0x00ff


	//----- nvinfo : EIATTR_MERCURY_ISA_VERSION
	.align		4
        /*0040*/ 	.byte	0x03, 0x5f
        /*0042*/ 	.short	0x0101


	//----- nvinfo : EIATTR_VRC_CTA_INIT_COUNT
	.align		4
        /*0044*/ 	.byte	0x02, 0x4a
	.zero		1
	.zero		1


	//----- nvinfo : EIATTR_EXIT_INSTR_OFFSETS
	.align		4
        /*0048*/ 	.byte	0x04, 0x1c
        /*004a*/ 	.short	(.L_15 - .L_14)


	//   ....[0]....
.L_14:
        /*004c*/ 	.word	0x000000f0


	//----- nvinfo : EIATTR_CBANK_PARAM_SIZE
	.align		4
.L_15:
        /*0050*/ 	.byte	0x03, 0x19
        /*0052*/ 	.short	0x0018


	//----- nvinfo : EIATTR_PARAM_CBANK
	.align		4
        /*0054*/ 	.byte	0x04, 0x0a
        /*0056*/ 	.short	(.L_17 - .L_16)
	.align		4
.L_16:
        /*0058*/ 	.word	index@(.nv.constant0._Z9A1_kernelPdS_d)
        /*005c*/ 	.short	0x0380
        /*005e*/ 	.short	0x0018


	//----- nvinfo : EIATTR_SW_WAR
	.align		4
.L_17:
        /*0060*/ 	.byte	0x04, 0x36
        /*0062*/ 	.short	(.L_19 - .L_18)
.L_18:
        /*0064*/ 	.word	0x00000008
.L_19:


//--------------------- .nv.callgraph             --------------------------
	.section	.nv.callgraph,"",@"SHT_CUDA_CALLGRAPH"
	.align	4
	.sectionentsize	8
	.align		4
        /*0000*/ 	.word	0x00000000
	.align		4
        /*0004*/ 	.word	0xffffffff
	.align		4
        /*0008*/ 	.word	0x00000000
	.align		4
        /*000c*/ 	.word	0xfffffffe
	.align		4
        /*0010*/ 	.word	0x00000000
	.align		4
        /*0014*/ 	.word	0xfffffffd
	.align		4
        /*0018*/ 	.word	0x00000000
	.align		4
        /*001c*/ 	.word	0xfffffffc


//--------------------- .text._Z9A1_kernelPdS_d   --------------------------
	.section	.text._Z9A1_kernelPdS_d,"ax",@progbits
	.align	128
        .global         _Z9A1_kernelPdS_d
        .type           _Z9A1_kernelPdS_d,@function
        .size           _Z9A1_kernelPdS_d,(.L_x_1 - _Z9A1_kernelPdS_d)
        .other          _Z9A1_kernelPdS_d,@"STO_CUDA_ENTRY STV_DEFAULT"
_Z9A1_kernelPdS_d:
.text._Z9A1_kernelPdS_d:
[----:B------:R-:W-:Y:S01]  /*0000*/  LDC R1, c[0x0][0x37c] ;  /* 0x0000df00ff017b82 */ /* 0x000fe20000000800 */
[----:B------:R-:W0:Y:S07]  /*0010*/  S2R R0, SR_TID.X ;  /* 0x0000000000007919 */ /* 0x000e2e0000002100 */
[----:B------:R-:W0:Y:S01]  /*0020*/  S2UR UR6, SR_CTAID.X ;  /* 0x00000000000679c3 */ /* 0x000e220000002500 */
[----:B------:R-:W1:Y:S07]  /*0030*/  LDCU.64 UR4, c[0x0][0x358] ;  /* 0x00006b00ff0477ac */ /* 0x000e6e0008000a00 */
[----:B------:R-:W0:Y:S08]  /*0040*/  LDC R7, c[0x0][0x360] ;  /* 0x0000d800ff077b82 */ /* 0x000e300000000800 */
[----:B------:R-:W2:Y:S08]  /*0050*/  LDC.64 R2, c[0x0][0x388] ;  /* 0x0000e200ff027b82 */ /* 0x000eb00000000a00 */
[----:B------:R-:W3:Y:S01]  /*0060*/  LDC.64 R4, c[0x0][0x380] ;  /* 0x0000e000ff047b82 */ /* 0x000ee20000000a00 */
[----:B0-----:R-:W-:Y:S01]  /*0070*/  IMAD R7, R7, UR6, R0 ;  /* 0x0000000607077c24 */ /* 0x001fe2000f8e0200 */
[----:B------:R-:W0:Y:S03]  /*0080*/  LDCU.64 UR6, c[0x0][0x390] ;  /* 0x00007200ff0677ac */ /* 0x000e260008000a00 */
[----:B--2---:R-:W-:-:S06]  /*0090*/  IMAD.WIDE.U32 R2, R7, 0x8, R2 ;  /* 0x0000000807027825 */ /* 0x004fcc00078e0002 */
[----:B-1----:R-:W0:Y:S01]  /*00a0*/  LDG.E.64 R2, desc[UR4][R2.64] ;  /* 0x0000000402027981 */ /* 0x002e22000c1e1b00 */
[----:B---3--:R-:W-:-:S05]  /*00b0*/  IMAD.WIDE.U32 R4, R7, 0x8, R4 ;  /* 0x0000000807047825 */ /* 0x008fca00078e0004 */
[----:B------:R-:W0:Y:S02]  /*00c0*/  LDG.E.64 R6, desc[UR4][R4.64] ;  /* 0x0000000404067981 */ /* 0x000e24000c1e1b00 */
[----:B0-----:R-:W-:-:S07]  /*00d0*/  DFMA R6, R2, UR6, R6 ;  /* 0x0000000602067c2b */ /* 0x001fce0008000006 */
[----:B------:R-:W-:Y:S01]  /*00e0*/  STG.E.64 desc[UR4][R4.64], R6 ;  /* 0x0000000604007986 */ /* 0x000fe2000c101b04 */
[----:B------:R-:W-:Y:S05]  /*00f0*/  EXIT ;  /* 0x000000000000794d */ /* 0x000fea0003800000 */
.L_x_0:
[----:B------:R-:W-:-:S00]  /*0100*/  BRA `(.L_x_0) ;  /* 0xfffffffc00fc7947 */ /* 0x000fc0000383ffff */
[----:B------:R-:W-:-:S00]  /*0110*/  NOP ;  /* 0x0000000000007918 */ /* 0x000fc00000000000 */
        /* <DEDUP_REMOVED lines=14> */
.L_x_1:


//--------------------- .nv.shared.reserved.0     --------------------------
	.section	.nv.shared.reserved.0,"aw",@nobits
	.weak		__nv_reservedSMEM_offset_0_alias
	.size		__nv_reservedSMEM_offset_0_alias, 0, 64
	.other		__nv_reservedSMEM_offset_0_alias,@"STO_CUDA_RESERVED_SHARED STV_DEFAULT"
__nv_reservedSMEM_offset_0_alias:
	.zero		0
	.zero		64


//--------------------- .nv.constant0._Z9A1_kernelPdS_d --------------------------
	.section	.nv.constant0._Z9A1_kernelPdS_d,"a",@progbits
	.sectionflags	@""
	.align	4
.nv.constant0._Z9A1_kernelPdS_d:
	.zero		920


//--------------------- SYMBOLS --------------------------

	.type		.nv.reservedSmem.offset0,@object
	.size		.nv.reservedSmem.offset0,0x4
